	.headerflags	@"EF_CUDA_TEXMODE_UNIFIED EF_CUDA_64BIT_ADDRESS EF_CUDA_ACCELERATORS EF_CUDA_SM90 EF_CUDA_VIRTUAL_SM(EF_CUDA_SM90)"
	.elftype	@"ET_EXEC"


//--------------------- .nv.info                  --------------------------
	.section	.nv.info,"",@"SHT_CUDA_INFO"
	.align	4


	//----- nvinfo : EIATTR_REGCOUNT
	.align		4
        /*0000*/ 	.byte	0x04, 0x2f
        /*0002*/ 	.short	(.L_1 - .L_0)
	.align		4
.L_0:
        /*0004*/ 	.word	index@(triton_poi_fused_mean_4)
        /*0008*/ 	.word	0x00000018


	//----- nvinfo : EIATTR_MIN_STACK_SIZE
	.align		4
.L_1:
        /*000c*/ 	.byte	0x04, 0x12
        /*000e*/ 	.short	(.L_3 - .L_2)
	.align		4
.L_2:
        /*0010*/ 	.word	index@(triton_poi_fused_mean_4)
        /*0014*/ 	.word	0x00000000


	//----- nvinfo : EIATTR_FRAME_SIZE
	.align		4
.L_3:
        /*0018*/ 	.byte	0x04, 0x11
        /*001a*/ 	.short	(.L_5 - .L_4)
	.align		4
.L_4:
        /*001c*/ 	.word	index@(triton_poi_fused_mean_4)
        /*0020*/ 	.word	0x00000000


	//----- nvinfo : EIATTR_MIN_STACK_SIZE
	.align		4
.L_5:
        /*0024*/ 	.byte	0x04, 0x12
        /*0026*/ 	.short	(.L_7 - .L_6)
	.align		4
.L_6:
        /*0028*/ 	.word	index@(triton_poi_fused_mean_4)
        /*002c*/ 	.word	0x00000000
.L_7:


//--------------------- .nv.info.triton_poi_fused_mean_4 --------------------------
	.section	.nv.info.triton_poi_fused_mean_4,"",@"SHT_CUDA_INFO"
	.sectionflags	@""
	.align	4


	//----- nvinfo : EIATTR_CUDA_API_VERSION
	.align		4
        /*0000*/ 	.byte	0x04, 0x37
        /*0002*/ 	.short	(.L_9 - .L_8)
.L_8:
        /*0004*/ 	.word	0x0000007c


	//----- nvinfo : EIATTR_KPARAM_INFO
	.align		4
.L_9:
        /*0008*/ 	.byte	0x04, 0x17
        /*000a*/ 	.short	(.L_11 - .L_10)
.L_10:
        /*000c*/ 	.word	0x00000000
        /*0010*/ 	.short	0x0002
        /*0012*/ 	.short	0x0010
        /*0014*/ 	.byte	0x00, 0xf0, 0x11, 0x00


	//----- nvinfo : EIATTR_KPARAM_INFO
	.align		4
.L_11:
        /*0018*/ 	.byte	0x04, 0x17
        /*001a*/ 	.short	(.L_13 - .L_12)
.L_12:
        /*001c*/ 	.word	0x00000000
        /*0020*/ 	.short	0x0001
        /*0022*/ 	.short	0x0008
        /*0024*/ 	.byte	0x00, 0xf4, 0x21, 0x00


	//----- nvinfo : EIATTR_KPARAM_INFO
	.align		4
.L_13:
        /*0028*/ 	.byte	0x04, 0x17
        /*002a*/ 	.short	(.L_15 - .L_14)
.L_14:
        /*002c*/ 	.word	0x00000000
        /*0030*/ 	.short	0x0000
        /*0032*/ 	.short	0x0000
        /*0034*/ 	.byte	0x00, 0xf4, 0x21, 0x00


	//----- nvinfo : EIATTR_SPARSE_MMA_MASK
	.align		4
.L_15:
        /*0038*/ 	.byte	0x03, 0x50
        /*003a*/ 	.short	0x0000


	//----- nvinfo : EIATTR_MAXREG_COUNT
	.align		4
        /*003c*/ 	.byte	0x03, 0x1b
        /*003e*/ 	.short	0x00ff


	//----- nvinfo : EIATTR_EXIT_INSTR_OFFSETS
	.align		4
        /*0040*/ 	.byte	0x04, 0x1c
        /*0042*/ 	.short	(.L_17 - .L_16)


	//   ....[0]....
.L_16:
        /*0044*/ 	.word	0x00000260


	//   ....[1]....
        /*0048*/ 	.word	0x000002a0


	//----- nvinfo : EIATTR_REQNTID
	.align		4
.L_17:
        /*004c*/ 	.byte	0x04, 0x10
        /*004e*/ 	.short	(.L_19 - .L_18)
.L_18:
        /*0050*/ 	.word	0x00000020
        /*0054*/ 	.word	0x00000001
        /*0058*/ 	.word	0x00000001


	//----- nvinfo : EIATTR_CBANK_PARAM_SIZE
	.align		4
.L_19:
        /*005c*/ 	.byte	0x03, 0x19
        /*005e*/ 	.short	0x0014


	//----- nvinfo : EIATTR_PARAM_CBANK
	.align		4
        /*0060*/ 	.byte	0x04, 0x0a
        /*0062*/ 	.short	(.L_21 - .L_20)
	.align		4
.L_20:
        /*0064*/ 	.word	index@(.nv.constant0.triton_poi_fused_mean_4)
        /*0068*/ 	.short	0x0210
        /*006a*/ 	.short	0x0014


	//----- nvinfo : EIATTR_SW_WAR
	.align		4
.L_21:
        /*006c*/ 	.byte	0x04, 0x36
        /*006e*/ 	.short	(.L_23 - .L_22)
.L_22:
        /*0070*/ 	.word	0x00000008
.L_23:


//--------------------- .nv.callgraph             --------------------------
	.section	.nv.callgraph,"",@"SHT_CUDA_CALLGRAPH"
	.align	4
	.sectionentsize	8
	.align		4
        /*0000*/ 	.word	0x00000000
	.align		4
        /*0004*/ 	.word	0xffffffff
	.align		4
        /*0008*/ 	.word	0x00000000
	.align		4
        /*000c*/ 	.word	0xfffffffe
	.align		4
        /*0010*/ 	.word	0x00000000
	.align		4
        /*0014*/ 	.word	0xfffffffd
	.align		4
        /*0018*/ 	.word	0x00000000
	.align		4
        /*001c*/ 	.word	0xfffffffc


//--------------------- .text.triton_poi_fused_mean_4 --------------------------
	.section	.text.triton_poi_fused_mean_4,"ax",@progbits
	.align	128
        .global         triton_poi_fused_mean_4
        .type           triton_poi_fused_mean_4,@function
        .size           triton_poi_fused_mean_4,(.L_x_1 - triton_poi_fused_mean_4)
        .other          triton_poi_fused_mean_4,@"STO_CUDA_ENTRY STV_DEFAULT"
triton_poi_fused_mean_4:
.text.triton_poi_fused_mean_4:
[----:B------:R-:W0:Y:S02]  /*0000*/  LDC R1, c[0x0][0x28] ;  /* 0x00000a00ff017b82 */ /* 0x000e240000000800 */
[----:B------:R-:W1:Y:S01]  /*0010*/  S2R R0, SR_TID.X ;  /* 0x0000000000007919 */ /* 0x000e620000002100 */
[----:B------:R-:W2:Y:S01]  /*0020*/  LDC.64 R8, c[0x0][0x210] ;  /* 0x00008400ff087b82 */ /* 0x000ea20000000a00 */
[----:B------:R-:W-:Y:S02]  /*0030*/  CS2R R12, SRZ ;  /* 0x00000000000c7805 */ /* 0x000fe4000001ff00 */
[----:B------:R-:W-:Y:S01]  /*0040*/  CS2R R14, SRZ ;  /* 0x00000000000e7805 */ /* 0x000fe2000001ff00 */
[----:B------:R-:W3:Y:S01]  /*0050*/  S2R R11, SR_CTAID.X ;  /* 0x00000000000b7919 */ /* 0x000ee20000002500 */
[----:B------:R-:W-:Y:S01]  /*0060*/  ULDC.64 UR4, c[0x0][0x208] ;  /* 0x0000820000047ab9 */ /* 0x000fe20000000a00 */
[----:B-1----:R-:W-:-:S04]  /*0070*/  SHF.L.U32 R0, R0, 0x1, RZ ;  /* 0x0000000100007819 */ /* 0x002fc800000006ff */
[----:B------:R-:W-:-:S04]  /*0080*/  LOP3.LUT R0, R0, 0x3e, RZ, 0xc0, !PT ;  /* 0x0000003e00007812 */ /* 0x000fc800078ec0ff */
[----:B---3--:R-:W-:-:S04]  /*0090*/  LEA R11, R11, R0, 0x6 ;  /* 0x000000000b0b7211 */ /* 0x008fc800078e30ff */
[----:B------:R-:W-:Y:S02]  /*00a0*/  SHF.R.S32.HI R0, RZ, 0x1f, R11 ;  /* 0x0000001fff007819 */ /* 0x000fe4000001140b */
[----:B------:R-:W-:Y:S02]  /*00b0*/  ISETP.GE.AND P0, PT, R11, 0x40, PT ;  /* 0x000000400b00780c */ /* 0x000fe40003f06270 */
[----:B------:R-:W-:-:S04]  /*00c0*/  LEA.HI R0, R0, R11, RZ, 0x4 ;  /* 0x0000000b00007211 */ /* 0x000fc800078f20ff */
[C---:B------:R-:W-:Y:S02]  /*00d0*/  SHF.L.U32 R2, R0.reuse, 0x2, RZ ;  /* 0x0000000200027819 */ /* 0x040fe400000006ff */
[----:B------:R-:W-:Y:S02]  /*00e0*/  LOP3.LUT R0, R0, 0xfffffff0, RZ, 0xc0, !PT ;  /* 0xfffffff000007812 */ /* 0x000fe400078ec0ff */
[----:B------:R-:W-:-:S04]  /*00f0*/  LOP3.LUT R2, R2, 0xffffffc0, RZ, 0xc0, !PT ;  /* 0xffffffc002027812 */ /* 0x000fc800078ec0ff */
[----:B------:R-:W-:-:S05]  /*0100*/  IADD3 R7, R2, R11, -R0 ;  /* 0x0000000b02077210 */ /* 0x000fca0007ffe800 */
[C---:B------:R-:W-:Y:S01]  /*0110*/  VIADD R5, R7.reuse, 0x10 ;  /* 0x0000001007057836 */ /* 0x040fe20000000000 */
[----:B------:R-:W-:Y:S01]  /*0120*/  IADD3 R17, R7, 0x20, RZ ;  /* 0x0000002007117810 */ /* 0x000fe20007ffe0ff */
[----:B--2---:R-:W-:Y:S01]  /*0130*/  IMAD.WIDE R2, R7, 0x4, R8 ;  /* 0x0000000407027825 */ /* 0x004fe200078e0208 */
[----:B------:R-:W-:-:S03]  /*0140*/  CS2R R18, SRZ ;  /* 0x0000000000127805 */ /* 0x000fc6000001ff00 */
[--C-:B------:R-:W-:Y:S01]  /*0150*/  IMAD.WIDE R4, R5, 0x4, R8.reuse ;  /* 0x0000000405047825 */ /* 0x100fe200078e0208 */
[----:B------:R1:W2:Y:S03]  /*0160*/  @!P0 LDG.E.64 R12, desc[UR4][R2.64] ;  /* 0x00000004020c8981 */ /* 0x0002a6000c1e1b00 */
[----:B------:R-:W-:Y:S01]  /*0170*/  VIADD R21, R7, 0x30 ;  /* 0x0000003007157836 */ /* 0x000fe20000000000 */
[----:B------:R-:W2:Y:S01]  /*0180*/  @!P0 LDG.E.64 R14, desc[UR4][R4.64] ;  /* 0x00000004040e8981 */ /* 0x000ea2000c1e1b00 */
[----:B------:R-:W-:Y:S01]  /*0190*/  IMAD.WIDE R6, R17, 0x4, R8 ;  /* 0x0000000411067825 */ /* 0x000fe200078e0208 */
[----:B------:R-:W-:-:S03]  /*01a0*/  CS2R R16, SRZ ;  /* 0x0000000000107805 */ /* 0x000fc6000001ff00 */
[----:B------:R-:W-:Y:S01]  /*01b0*/  IMAD.WIDE R8, R21, 0x4, R8 ;  /* 0x0000000415087825 */ /* 0x000fe200078e0208 */
[----:B------:R-:W3:Y:S01]  /*01c0*/  @!P0 LDG.E.64 R18, desc[UR4][R6.64] ;  /* 0x0000000406128981 */ /* 0x000ee2000c1e1b00 */
[----:B-1----:R-:W1:Y:S03]  /*01d0*/  LDC.64 R2, c[0x0][0x218] ;  /* 0x00008600ff027b82 */ /* 0x002e660000000a00 */
[----:B------:R-:W4:Y:S01]  /*01e0*/  @!P0 LDG.E.64 R16, desc[UR4][R8.64] ;  /* 0x0000000408108981 */ /* 0x000f22000c1e1b00 */
[----:B-1----:R-:W-:-:S04]  /*01f0*/  IMAD.WIDE R2, R11, 0x4, R2 ;  /* 0x000000040b027825 */ /* 0x002fc800078e0202 */
[----:B--2---:R-:W-:Y:S01]  /*0200*/  FADD R21, R14, R12 ;  /* 0x0000000c0e157221 */ /* 0x004fe20000000000 */
[----:B------:R-:W-:-:S03]  /*0210*/  FADD R0, R15, R13 ;  /* 0x0000000d0f007221 */ /* 0x000fc60000000000 */
[----:B---3--:R-:W-:Y:S01]  /*0220*/  FADD R21, R21, R18 ;  /* 0x0000001215157221 */ /* 0x008fe20000000000 */
[----:B------:R-:W-:-:S03]  /*0230*/  FADD R0, R0, R19 ;  /* 0x0000001300007221 */ /* 0x000fc60000000000 */
[----:B----4-:R-:W-:Y:S01]  /*0240*/  FADD R16, R21, R16 ;  /* 0x0000001015107221 */ /* 0x010fe20000000000 */
[----:B------:R-:W-:Y:S01]  /*0250*/  FADD R0, R0, R17 ;  /* 0x0000001100007221 */ /* 0x000fe20000000000 */
[----:B------:R-:W-:Y:S06]  /*0260*/  @P0 EXIT ;  /* 0x000000000000094d */ /* 0x000fec0003800000 */
[----:B------:R-:W-:Y:S01]  /*0270*/  FMUL R16, R16, 0.25 ;  /* 0x3e80000010107820 */ /* 0x000fe20000400000 */
[----:B------:R-:W-:-:S05]  /*0280*/  FMUL R17, R0, 0.25 ;  /* 0x3e80000000117820 */ /* 0x000fca0000400000 */
[----:B------:R-:W-:Y:S01]  /*0290*/  STG.E.64 desc[UR4][R2.64], R16 ;  /* 0x0000001002007986 */ /* 0x000fe2000c101b04 */
[----:B------:R-:W-:Y:S05]  /*02a0*/  EXIT ;  /* 0x000000000000794d */ /* 0x000fea0003800000 */
.L_x_0:
[----:B------:R-:W-:-:S00]  /*02b0*/  BRA `(.L_x_0) ;  /* 0xfffffffc00fc7947 */ /* 0x000fc0000383ffff */
[----:B------:R-:W-:-:S00]  /*02c0*/  NOP ;  /* 0x0000000000007918 */ /* 0x000fc00000000000 */
        /* <DEDUP_REMOVED lines=11> */
.L_x_1:


//--------------------- .nv.constant0.triton_poi_fused_mean_4 --------------------------
	.section	.nv.constant0.triton_poi_fused_mean_4,"a",@progbits
	.sectionflags	@""
	.align	4
.nv.constant0.triton_poi_fused_mean_4:
	.zero		548
